	.headerflags	@"EF_CUDA_TEXMODE_UNIFIED EF_CUDA_64BIT_ADDRESS EF_CUDA_ACCELERATORS EF_CUDA_SM90 EF_CUDA_VIRTUAL_SM(EF_CUDA_SM90)"
	.elftype	@"ET_EXEC"


//--------------------- .nv.info                  --------------------------
	.section	.nv.info,"",@"SHT_CUDA_INFO"
	.align	4


	//----- nvinfo : EIATTR_REGCOUNT
	.align		4
        /*0000*/ 	.byte	0x04, 0x2f
        /*0002*/ 	.short	(.L_2 - .L_1)
	.align		4
.L_1:
        /*0004*/ 	.word	index@(triton_per_fused__native_batch_norm_legit_cat_convolution_53)
        /*0008*/ 	.word	0x00000028


	//----- nvinfo : EIATTR_MIN_STACK_SIZE
	.align		4
.L_2:
        /*000c*/ 	.byte	0x04, 0x12
        /*000e*/ 	.short	(.L_4 - .L_3)
	.align		4
.L_3:
        /*0010*/ 	.word	index@(triton_per_fused__native_batch_norm_legit_cat_convolution_53)
        /*0014*/ 	.word	0x00000000


	//----- nvinfo : EIATTR_FRAME_SIZE
	.align		4
.L_4:
        /*0018*/ 	.byte	0x04, 0x11
        /*001a*/ 	.short	(.L_6 - .L_5)
	.align		4
.L_5:
        /*001c*/ 	.word	index@(triton_per_fused__native_batch_norm_legit_cat_convolution_53)
        /*0020*/ 	.word	0x00000000


	//----- nvinfo : EIATTR_MIN_STACK_SIZE
	.align		4
.L_6:
        /*0024*/ 	.byte	0x04, 0x12
        /*0026*/ 	.short	(.L_8 - .L_7)
	.align		4
.L_7:
        /*0028*/ 	.word	index@(triton_per_fused__native_batch_norm_legit_cat_convolution_53)
        /*002c*/ 	.word	0x00000000
.L_8:


//--------------------- .nv.info.triton_per_fused__native_batch_norm_legit_cat_convolution_53 --------------------------
	.section	.nv.info.triton_per_fused__native_batch_norm_legit_cat_convolution_53,"",@"SHT_CUDA_INFO"
	.sectionflags	@""
	.align	4


	//----- nvinfo : EIATTR_CUDA_API_VERSION
	.align		4
        /*0000*/ 	.byte	0x04, 0x37
        /*0002*/ 	.short	(.L_10 - .L_9)
.L_9:
        /*0004*/ 	.word	0x0000007c


	//----- nvinfo : EIATTR_KPARAM_INFO
	.align		4
.L_10:
        /*0008*/ 	.byte	0x04, 0x17
        /*000a*/ 	.short	(.L_12 - .L_11)
.L_11:
        /*000c*/ 	.word	0x00000000
        /*0010*/ 	.short	0x0006
        /*0012*/ 	.short	0x002c
        /*0014*/ 	.byte	0x00, 0xf0, 0x11, 0x00


	//----- nvinfo : EIATTR_KPARAM_INFO
	.align		4
.L_12:
        /*0018*/ 	.byte	0x04, 0x17
        /*001a*/ 	.short	(.L_14 - .L_13)
.L_13:
        /*001c*/ 	.word	0x00000000
        /*0020*/ 	.short	0x0005
        /*0022*/ 	.short	0x0028
        /*0024*/ 	.byte	0x00, 0xf0, 0x11, 0x00


	//----- nvinfo : EIATTR_KPARAM_INFO
	.align		4
.L_14:
        /*0028*/ 	.byte	0x04, 0x17
        /*002a*/ 	.short	(.L_16 - .L_15)
.L_15:
        /*002c*/ 	.word	0x00000000
        /*0030*/ 	.short	0x0004
        /*0032*/ 	.short	0x0020
        /*0034*/ 	.byte	0x00, 0xf4, 0x21, 0x00


	//----- nvinfo : EIATTR_KPARAM_INFO
	.align		4
.L_16:
        /*0038*/ 	.byte	0x04, 0x17
        /*003a*/ 	.short	(.L_18 - .L_17)
.L_17:
        /*003c*/ 	.word	0x00000000
        /*0040*/ 	.short	0x0003
        /*0042*/ 	.short	0x0018
        /*0044*/ 	.byte	0x00, 0xf4, 0x21, 0x00


	//----- nvinfo : EIATTR_KPARAM_INFO
	.align		4
.L_18:
        /*0048*/ 	.byte	0x04, 0x17
        /*004a*/ 	.short	(.L_20 - .L_19)
.L_19:
        /*004c*/ 	.word	0x00000000
        /*0050*/ 	.short	0x0002
        /*0052*/ 	.short	0x0010
        /*0054*/ 	.byte	0x00, 0xf4, 0x21, 0x00


	//----- nvinfo : EIATTR_KPARAM_INFO
	.align		4
.L_20:
        /*0058*/ 	.byte	0x04, 0x17
        /*005a*/ 	.short	(.L_22 - .L_21)
.L_21:
        /*005c*/ 	.word	0x00000000
        /*0060*/ 	.short	0x0001
        /*0062*/ 	.short	0x0008
        /*0064*/ 	.byte	0x00, 0xf4, 0x21, 0x00


	//----- nvinfo : EIATTR_KPARAM_INFO
	.align		4
.L_22:
        /*0068*/ 	.byte	0x04, 0x17
        /*006a*/ 	.short	(.L_24 - .L_23)
.L_23:
        /*006c*/ 	.word	0x00000000
        /*0070*/ 	.short	0x0000
        /*0072*/ 	.short	0x0000
        /*0074*/ 	.byte	0x00, 0xf4, 0x21, 0x00


	//----- nvinfo : EIATTR_SPARSE_MMA_MASK
	.align		4
.L_24:
        /*0078*/ 	.byte	0x03, 0x50
        /*007a*/ 	.short	0x0000


	//----- nvinfo : EIATTR_MAXREG_COUNT
	.align		4
        /*007c*/ 	.byte	0x03, 0x1b
        /*007e*/ 	.short	0x00ff


	//----- nvinfo : EIATTR_COOP_GROUP_MASK_REGIDS
	.align		4
        /*0080*/ 	.byte	0x04, 0x29
        /*0082*/ 	.short	(.L_26 - .L_25)


	//   ....[0]....
.L_25:
        /*0084*/ 	.word	0xffffffff


	//   ....[1]....
        /*0088*/ 	.word	0xffffffff


	//   ....[2]....
        /*008c*/ 	.word	0xffffffff


	//   ....[3]....
        /*0090*/ 	.word	0xffffffff


	//   ....[4]....
        /*0094*/ 	.word	0xffffffff


	//   ....[5]....
        /*0098*/ 	.word	0xffffffff


	//   ....[6]....
        /*009c*/ 	.word	0xffffffff


	//   ....[7]....
        /*00a0*/ 	.word	0xffffffff


	//   ....[8]....
        /*00a4*/ 	.word	0xffffffff


	//   ....[9]....
        /*00a8*/ 	.word	0xffffffff


	//   ....[10]....
        /*00ac*/ 	.word	0xffffffff


	//   ....[11]....
        /*00b0*/ 	.word	0xffffffff


	//   ....[12]....
        /*00b4*/ 	.word	0xffffffff


	//   ....[13]....
        /*00b8*/ 	.word	0xffffffff


	//   ....[14]....
        /*00bc*/ 	.word	0xffffffff


	//   ....[15]....
        /*00c0*/ 	.word	0xffffffff


	//----- nvinfo : EIATTR_COOP_GROUP_INSTR_OFFSETS
	.align		4
.L_26:
        /*00c4*/ 	.byte	0x04, 0x28
        /*00c6*/ 	.short	(.L_28 - .L_27)


	//   ....[0]....
.L_27:
        /*00c8*/ 	.word	0x00000430


	//   ....[1]....
        /*00cc*/ 	.word	0x00000440


	//   ....[2]....
        /*00d0*/ 	.word	0x00000470


	//   ....[3]....
        /*00d4*/ 	.word	0x00000480


	//   ....[4]....
        /*00d8*/ 	.word	0x000004b0


	//   ....[5]....
        /*00dc*/ 	.word	0x000004c0


	//   ....[6]....
        /*00e0*/ 	.word	0x000004f0


	//   ....[7]....
        /*00e4*/ 	.word	0x00000500


	//   ....[8]....
        /*00e8*/ 	.word	0x00000650


	//   ....[9]....
        /*00ec*/ 	.word	0x00000660


	//   ....[10]....
        /*00f0*/ 	.word	0x00000690


	//   ....[11]....
        /*00f4*/ 	.word	0x000006a0


	//   ....[12]....
        /*00f8*/ 	.word	0x000006f0


	//   ....[13]....
        /*00fc*/ 	.word	0x00000700


	//   ....[14]....
        /*0100*/ 	.word	0x000007c0


	//   ....[15]....
        /*0104*/ 	.word	0x000007d0


	//----- nvinfo : EIATTR_EXIT_INSTR_OFFSETS
	.align		4
.L_28:
        /*0108*/ 	.byte	0x04, 0x1c
        /*010a*/ 	.short	(.L_30 - .L_29)


	//   ....[0]....
.L_29:
        /*010c*/ 	.word	0x00000b60


	//   ....[1]....
        /*0110*/ 	.word	0x00000b90


	//----- nvinfo : EIATTR_REQNTID
	.align		4
.L_30:
        /*0114*/ 	.byte	0x04, 0x10
        /*0116*/ 	.short	(.L_32 - .L_31)
.L_31:
        /*0118*/ 	.word	0x00000100
        /*011c*/ 	.word	0x00000001
        /*0120*/ 	.word	0x00000001


	//----- nvinfo : EIATTR_CBANK_PARAM_SIZE
	.align		4
.L_32:
        /*0124*/ 	.byte	0x03, 0x19
        /*0126*/ 	.short	0x0030


	//----- nvinfo : EIATTR_PARAM_CBANK
	.align		4
        /*0128*/ 	.byte	0x04, 0x0a
        /*012a*/ 	.short	(.L_34 - .L_33)
	.align		4
.L_33:
        /*012c*/ 	.word	index@(.nv.constant0.triton_per_fused__native_batch_norm_legit_cat_convolution_53)
        /*0130*/ 	.short	0x0210
        /*0132*/ 	.short	0x0030


	//----- nvinfo : EIATTR_SW_WAR
	.align		4
.L_34:
        /*0134*/ 	.byte	0x04, 0x36
        /*0136*/ 	.short	(.L_36 - .L_35)
.L_35:
        /*0138*/ 	.word	0x00000008
.L_36:


//--------------------- .nv.callgraph             --------------------------
	.section	.nv.callgraph,"",@"SHT_CUDA_CALLGRAPH"
	.align	4
	.sectionentsize	8
	.align		4
        /*0000*/ 	.word	0x00000000
	.align		4
        /*0004*/ 	.word	0xffffffff
	.align		4
        /*0008*/ 	.word	0x00000000
	.align		4
        /*000c*/ 	.word	0xfffffffe
	.align		4
        /*0010*/ 	.word	0x00000000
	.align		4
        /*0014*/ 	.word	0xfffffffd
	.align		4
        /*0018*/ 	.word	0x00000000
	.align		4
        /*001c*/ 	.word	0xfffffffc


//--------------------- .nv.constant4             --------------------------
	.section	.nv.constant4,"a",@progbits
	.align	8
	.align		8
.nv.constant4:
        /*0000*/ 	.dword	_$_str


//--------------------- .text.triton_per_fused__native_batch_norm_legit_cat_convolution_53 --------------------------
	.section	.text.triton_per_fused__native_batch_norm_legit_cat_convolution_53,"ax",@progbits
	.sectionflags	@"SHF_BARRIERS=1"
	.align	128
        .global         triton_per_fused__native_batch_norm_legit_cat_convolution_53
        .type           triton_per_fused__native_batch_norm_legit_cat_convolution_53,@function
        .size           triton_per_fused__native_batch_norm_legit_cat_convolution_53,(.L_x_1 - triton_per_fused__native_batch_norm_legit_cat_convolution_53)
        .other          triton_per_fused__native_batch_norm_legit_cat_convolution_53,@"STO_CUDA_ENTRY STV_DEFAULT"
triton_per_fused__native_batch_norm_legit_cat_convolution_53:
.text.triton_per_fused__native_batch_norm_legit_cat_convolution_53:
[----:B------:R-:W0:Y:S02]  /*0000*/  LDC R1, c[0x0][0x28] ;  /* 0x00000a00ff017b82 */ /* 0x000e240000000800 */
[----:B------:R-:W1:Y:S01]  /*0010*/  S2R R19, SR_TID.X ;  /* 0x0000000000137919 */ /* 0x000e620000002100 */
[----:B------:R-:W2:Y:S01]  /*0020*/  LDC.64 R14, c[0x0][0x210] ;  /* 0x00008400ff0e7b82 */ /* 0x000ea20000000a00 */
[----:B------:R-:W-:Y:S01]  /*0030*/  CS2R R10, SRZ ;  /* 0x00000000000a7805 */ /* 0x000fe2000001ff00 */
[----:B------:R-:W3:Y:S06]  /*0040*/  S2R R18, SR_CTAID.X ;  /* 0x0000000000127919 */ /* 0x000eec0000002500 */
[----:B------:R-:W4:Y:S01]  /*0050*/  LDC.64 R22, c[0x0][0x220] ;  /* 0x00008800ff167b82 */ /* 0x000f220000000a00 */
[----:B------:R-:W-:Y:S01]  /*0060*/  ULDC.64 UR6, c[0x0][0x208] ;  /* 0x0000820000067ab9 */ /* 0x000fe20000000a00 */
[----:B-1----:R-:W-:-:S02]  /*0070*/  SHF.R.U32.HI R21, RZ, 0x4, R19 ;  /* 0x00000004ff157819 */ /* 0x002fc40000011613 */
[----:B------:R-:W-:Y:S02]  /*0080*/  SHF.L.U32 R17, R19, 0x2, RZ ;  /* 0x0000000213117819 */ /* 0x000fe400000006ff */
[----:B---3--:R-:W-:Y:S02]  /*0090*/  SHF.L.U32 R18, R18, 0x5, RZ ;  /* 0x0000000512127819 */ /* 0x008fe400000006ff */
[----:B------:R-:W-:Y:S02]  /*00a0*/  SGXT.U32 R21, R21, 0x4 ;  /* 0x000000041515781a */ /* 0x000fe40000000000 */
[----:B------:R-:W-:Y:S02]  /*00b0*/  LOP3.LUT R17, R17, 0x3c, RZ, 0xc0, !PT ;  /* 0x0000003c11117812 */ /* 0x000fe400078ec0ff */
[----:B------:R-:W-:Y:S02]  /*00c0*/  LOP3.LUT R2, R18, R21, RZ, 0xfc, !PT ;  /* 0x0000001512027212 */ /* 0x000fe400078efcff */
[----:B------:R-:W-:-:S02]  /*00d0*/  LOP3.LUT R16, R18, 0x10, R21, 0xfe, !PT ;  /* 0x0000001012107812 */ /* 0x000fc400078efe15 */
[----:B------:R-:W-:Y:S02]  /*00e0*/  SHF.R.S32.HI R3, RZ, 0x1f, R2 ;  /* 0x0000001fff037819 */ /* 0x000fe40000011402 */
[----:B------:R-:W-:Y:S02]  /*00f0*/  SHF.R.S32.HI R5, RZ, 0x1f, R16 ;  /* 0x0000001fff057819 */ /* 0x000fe40000011410 */
[----:B------:R-:W-:Y:S02]  /*0100*/  LEA.HI R3, R3, R2, RZ, 0x6 ;  /* 0x0000000203037211 */ /* 0x000fe400078f30ff */
[----:B------:R-:W-:Y:S02]  /*0110*/  LEA.HI R0, R5, R16, RZ, 0x6 ;  /* 0x0000001005007211 */ /* 0x000fe400078f30ff */
[C---:B------:R-:W-:Y:S02]  /*0120*/  ISETP.GE.AND P2, PT, R2.reuse, 0x100, PT ;  /* 0x000001000200780c */ /* 0x040fe40003f46270 */
[----:B------:R-:W-:-:S02]  /*0130*/  LEA R13, R2, R17, 0x6 ;  /* 0x00000011020d7211 */ /* 0x000fc400078e30ff */
[----:B------:R-:W-:Y:S02]  /*0140*/  ISETP.GE.AND P1, PT, R16, 0x100, PT ;  /* 0x000001001000780c */ /* 0x000fe40003f26270 */
[----:B------:R-:W-:Y:S01]  /*0150*/  LOP3.LUT R5, R3, 0xffffffc0, RZ, 0xc0, !PT ;  /* 0xffffffc003057812 */ /* 0x000fe200078ec0ff */
[----:B--2---:R-:W-:Y:S01]  /*0160*/  IMAD.WIDE R12, R13, 0x4, R14 ;  /* 0x000000040d0c7825 */ /* 0x004fe200078e020e */
[----:B------:R-:W-:Y:S02]  /*0170*/  LOP3.LUT R7, R0, 0xffffffc0, RZ, 0xc0, !PT ;  /* 0xffffffc000077812 */ /* 0x000fe400078ec0ff */
[----:B------:R-:W-:Y:S02]  /*0180*/  LEA R9, R16, R17, 0x6 ;  /* 0x0000001110097211 */ /* 0x000fe400078e30ff */
[----:B------:R-:W-:Y:S02]  /*0190*/  IADD3 R2, R2, -R5, RZ ;  /* 0x8000000502027210 */ /* 0x000fe40007ffe0ff */
[----:B------:R-:W-:-:S02]  /*01a0*/  CS2R R4, SRZ ;  /* 0x0000000000047805 */ /* 0x000fc4000001ff00 */
[----:B------:R-:W-:Y:S01]  /*01b0*/  IADD3 R16, R16, -R7, RZ ;  /* 0x8000000710107210 */ /* 0x000fe20007ffe0ff */
[----:B------:R-:W-:Y:S01]  /*01c0*/  IMAD.WIDE R14, R9, 0x4, R14 ;  /* 0x00000004090e7825 */ /* 0x000fe200078e020e */
[----:B------:R-:W-:Y:S02]  /*01d0*/  CS2R R6, SRZ ;  /* 0x0000000000067805 */ /* 0x000fe4000001ff00 */
[----:B------:R-:W-:Y:S01]  /*01e0*/  CS2R R8, SRZ ;  /* 0x0000000000087805 */ /* 0x000fe2000001ff00 */
[----:B------:R-:W-:Y:S01]  /*01f0*/  HFMA2.MMA R26, -RZ, RZ, 0, 0 ;  /* 0x00000000ff1a7435 */ /* 0x000fe200000001ff */
[----:B------:R-:W-:Y:S01]  /*0200*/  MOV R20, RZ ;  /* 0x000000ff00147202 */ /* 0x000fe20000000f00 */
[--C-:B----4-:R-:W-:Y:S01]  /*0210*/  IMAD.WIDE R24, R2, 0x4, R22.reuse ;  /* 0x0000000402187825 */ /* 0x110fe200078e0216 */
[----:B------:R-:W2:Y:S03]  /*0220*/  @!P2 LDG.E.128 R4, desc[UR6][R12.64] ;  /* 0x000000060c04a981 */ /* 0x000ea6000c1e1d00 */
[----:B------:R-:W-:Y:S01]  /*0230*/  IMAD.WIDE R22, R16, 0x4, R22 ;  /* 0x0000000410167825 */ /* 0x000fe200078e0216 */
[----:B------:R-:W3:Y:S04]  /*0240*/  @!P1 LDG.E.128 R8, desc[UR6][R14.64] ;  /* 0x000000060e089981 */ /* 0x000ee8000c1e1d00 */
[----:B------:R-:W4:Y:S04]  /*0250*/  @!P2 LDG.E.EL R26, desc[UR6][R24.64] ;  /* 0x00000006181aa981 */ /* 0x000f28000c2e1900 */
[----:B------:R-:W5:Y:S01]  /*0260*/  @!P1 LDG.E.EL R20, desc[UR6][R22.64] ;  /* 0x0000000616149981 */ /* 0x000f62000c2e1900 */
[----:B------:R-:W1:Y:S01]  /*0270*/  S2UR UR5, SR_CgaCtaId ;  /* 0x00000000000579c3 */ /* 0x000e620000008800 */
[----:B------:R-:W-:Y:S01]  /*0280*/  UMOV UR4, 0x400 ;  /* 0x0000040000047882 */ /* 0x000fe20000000000 */
[----:B------:R-:W-:Y:S01]  /*0290*/  LOP3.LUT R19, R19, 0x1f, RZ, 0xc0, !PT ;  /* 0x0000001f13137812 */ /* 0x000fe200078ec0ff */
[----:B-1----:R-:W-:Y:S01]  /*02a0*/  UPRMT UR4, UR5, 0x654, UR4 ;  /* 0x0000065405047896 */ /* 0x002fe20008000004 */
[----:B--2---:R-:W-:-:S02]  /*02b0*/  SEL R27, R4, RZ, !P2 ;  /* 0x000000ff041b7207 */ /* 0x004fc40005000000 */
[----:B------:R-:W-:Y:S02]  /*02c0*/  SEL R5, R5, RZ, !P2 ;  /* 0x000000ff05057207 */ /* 0x000fe40005000000 */
[----:B---3--:R-:W-:Y:S02]  /*02d0*/  SEL R31, R8, RZ, !P1 ;  /* 0x000000ff081f7207 */ /* 0x008fe40004800000 */
[----:B------:R-:W-:Y:S02]  /*02e0*/  SEL R9, R9, RZ, !P1 ;  /* 0x000000ff09097207 */ /* 0x000fe40004800000 */
[----:B------:R-:W-:Y:S01]  /*02f0*/  SEL R29, R6, RZ, !P2 ;  /* 0x000000ff061d7207 */ /* 0x000fe20005000000 */
[--C-:B----4-:R-:W-:Y:S01]  /*0300*/  FADD R5, R5, R26.reuse ;  /* 0x0000001a05057221 */ /* 0x110fe20000000000 */
[----:B------:R-:W-:Y:S01]  /*0310*/  SEL R33, R10, RZ, !P1 ;  /* 0x000000ff0a217207 */ /* 0x000fe20004800000 */
[----:B------:R-:W-:Y:S01]  /*0320*/  FADD R4, R27, R26 ;  /* 0x0000001a1b047221 */ /* 0x000fe20000000000 */
[--C-:B-----5:R-:W-:Y:S01]  /*0330*/  FADD R9, R9, R20.reuse ;  /* 0x0000001409097221 */ /* 0x120fe20000000000 */
[----:B------:R-:W-:Y:S01]  /*0340*/  FADD R8, R31, R20 ;  /* 0x000000141f087221 */ /* 0x000fe20000000000 */
[----:B------:R-:W-:Y:S01]  /*0350*/  SEL R11, R11, RZ, !P1 ;  /* 0x000000ff0b0b7207 */ /* 0x000fe20004800000 */
[----:B------:R-:W-:Y:S01]  /*0360*/  FADD R6, R29, R26 ;  /* 0x0000001a1d067221 */ /* 0x000fe20000000000 */
[----:B------:R-:W-:Y:S01]  /*0370*/  SEL R7, R7, RZ, !P2 ;  /* 0x000000ff07077207 */ /* 0x000fe20005000000 */
[----:B------:R-:W-:Y:S01]  /*0380*/  FADD R23, R5, R4 ;  /* 0x0000000405177221 */ /* 0x000fe20000000000 */
[----:B------:R-:W-:Y:S01]  /*0390*/  FADD R10, R33, R20 ;  /* 0x00000014210a7221 */ /* 0x000fe20000000000 */
[----:B------:R-:W-:Y:S01]  /*03a0*/  FADD R25, R9, R8 ;  /* 0x0000000809197221 */ /* 0x000fe20000000000 */
[----:B------:R-:W-:Y:S01]  /*03b0*/  FADD R11, R11, R20 ;  /* 0x000000140b0b7221 */ /* 0x000fe20000000000 */
[----:B------:R-:W-:Y:S01]  /*03c0*/  FADD R7, R7, R26 ;  /* 0x0000001a07077221 */ /* 0x000fe20000000000 */
[----:B------:R-:W-:Y:S01]  /*03d0*/  FADD R20, R6, R23 ;  /* 0x0000001706147221 */ /* 0x000fe20000000000 */
[----:B------:R-:W-:-:S03]  /*03e0*/  FADD R22, R10, R25 ;  /* 0x000000190a167221 */ /* 0x000fc60000000000 */
[----:B------:R-:W-:Y:S01]  /*03f0*/  FADD R20, R7, R20 ;  /* 0x0000001407147221 */ /* 0x000fe20000000000 */
[----:B------:R-:W-:-:S04]  /*0400*/  FADD R22, R11, R22 ;  /* 0x000000160b167221 */ /* 0x000fc80000000000 */
[----:B------:R-:W-:Y:S02]  /*0410*/  FSEL R20, R20, RZ, !P2 ;  /* 0x000000ff14147208 */ /* 0x000fe40005000000 */
[----:B------:R-:W-:-:S03]  /*0420*/  FSEL R22, R22, RZ, !P1 ;  /* 0x000000ff16167208 */ /* 0x000fc60004800000 */
[----:B------:R-:W1:Y:S04]  /*0430*/  SHFL.BFLY PT, R23, R20, 0x8, 0x1f ;  /* 0x0d001f0014177f89 */ /* 0x000e6800000e0000 */
[----:B------:R-:W2:Y:S01]  /*0440*/  SHFL.BFLY PT, R25, R22, 0x8, 0x1f ;  /* 0x0d001f0016197f89 */ /* 0x000ea200000e0000 */
[----:B-1----:R-:W-:Y:S01]  /*0450*/  FADD R23, R20, R23 ;  /* 0x0000001714177221 */ /* 0x002fe20000000000 */
[----:B--2---:R-:W-:-:S04]  /*0460*/  FADD R26, R22, R25 ;  /* 0x00000019161a7221 */ /* 0x004fc80000000000 */
        /* <DEDUP_REMOVED lines=11> */
[----:B--2---:R-:W-:-:S03]  /*0520*/  FADD R34, R20, R29 ;  /* 0x0000001d14227221 */ /* 0x004fc60000000000 */
[C---:B------:R-:W-:Y:S01]  /*0530*/  FFMA R33, R30.reuse, -0.015625, R4 ;  /* 0xbc8000001e217823 */ /* 0x040fe20000000004 */
[C---:B------:R-:W-:Y:S01]  /*0540*/  FFMA R28, R30.reuse, -0.015625, R5 ;  /* 0xbc8000001e1c7823 */ /* 0x040fe20000000005 */
[----:B------:R-:W-:Y:S01]  /*0550*/  FFMA R29, R30, -0.015625, R6 ;  /* 0xbc8000001e1d7823 */ /* 0x000fe20000000006 */
[C---:B------:R-:W-:Y:S01]  /*0560*/  FFMA R26, R34.reuse, -0.015625, R8 ;  /* 0xbc800000221a7823 */ /* 0x040fe20000000008 */
[----:B------:R-:W-:Y:S01]  /*0570*/  FMUL R27, R33, R33 ;  /* 0x00000021211b7220 */ /* 0x000fe20000400000 */
[C---:B------:R-:W-:Y:S01]  /*0580*/  FFMA R23, R34.reuse, -0.015625, R9 ;  /* 0xbc80000022177823 */ /* 0x040fe20000000009 */
[----:B------:R-:W-:Y:S01]  /*0590*/  FFMA R24, R34, -0.015625, R10 ;  /* 0xbc80000022187823 */ /* 0x000fe2000000000a */
[----:B------:R-:W-:Y:S01]  /*05a0*/  FMUL R22, R26, R26 ;  /* 0x0000001a1a167220 */ /* 0x000fe20000400000 */
[----:B------:R-:W-:Y:S01]  /*05b0*/  FFMA R20, R28, R28, R27 ;  /* 0x0000001c1c147223 */ /* 0x000fe2000000001b */
[----:B------:R-:W-:Y:S01]  /*05c0*/  FFMA R31, R30, -0.015625, R7 ;  /* 0xbc8000001e1f7823 */ /* 0x000fe20000000007 */
[----:B------:R-:W-:Y:S01]  /*05d0*/  FFMA R27, R34, -0.015625, R11 ;  /* 0xbc800000221b7823 */ /* 0x000fe2000000000b */
[----:B------:R-:W-:Y:S01]  /*05e0*/  FFMA R25, R23, R23, R22 ;  /* 0x0000001717197223 */ /* 0x000fe20000000016 */
[----:B------:R-:W-:-:S03]  /*05f0*/  FFMA R20, R29, R29, R20 ;  /* 0x0000001d1d147223 */ /* 0x000fc60000000014 */
[----:B------:R-:W-:Y:S01]  /*0600*/  FFMA R22, R24, R24, R25 ;  /* 0x0000001818167223 */ /* 0x000fe20000000019 */
[----:B------:R-:W-:-:S03]  /*0610*/  FFMA R20, R31, R31, R20 ;  /* 0x0000001f1f147223 */ /* 0x000fc60000000014 */
[----:B------:R-:W-:Y:S02]  /*0620*/  FFMA R22, R27, R27, R22 ;  /* 0x0000001b1b167223 */ /* 0x000fe40000000016 */
[----:B------:R-:W-:-:S03]  /*0630*/  FSEL R20, R20, RZ, !P2 ;  /* 0x000000ff14147208 */ /* 0x000fc60005000000 */
[----:B------:R-:W-:Y:S02]  /*0640*/  FSEL R25, R22, RZ, !P1 ;  /* 0x000000ff16197208 */ /* 0x000fe40004800000 */
[----:B------:R-:W1:Y:S04]  /*0650*/  SHFL.BFLY PT, R35, R20, 0x8, 0x1f ;  /* 0x0d001f0014237f89 */ /* 0x000e6800000e0000 */
[----:B------:R-:W2:Y:S01]  /*0660*/  SHFL.BFLY PT, R22, R25, 0x8, 0x1f ;  /* 0x0d001f0019167f89 */ /* 0x000ea200000e0000 */
[----:B-1----:R-:W-:Y:S01]  /*0670*/  FADD R32, R20, R35 ;  /* 0x0000002314207221 */ /* 0x002fe20000000000 */
[----:B--2---:R-:W-:-:S04]  /*0680*/  FADD R22, R25, R22 ;  /* 0x0000001619167221 */ /* 0x004fc80000000000 */
[----:B------:R-:W1:Y:S04]  /*0690*/  SHFL.BFLY PT, R35, R32, 0x4, 0x1f ;  /* 0x0c801f0020237f89 */ /* 0x000e6800000e0000 */
[----:B------:R-:W2:Y:S01]  /*06a0*/  SHFL.BFLY PT, R37, R22, 0x4, 0x1f ;  /* 0x0c801f0016257f89 */ /* 0x000ea200000e0000 */
[----:B------:R-:W3:Y:S01]  /*06b0*/  S2R R25, SR_TID.X ;  /* 0x0000000000197919 */ /* 0x000ee20000002100 */
[----:B-1----:R-:W-:Y:S01]  /*06c0*/  FADD R36, R32, R35 ;  /* 0x0000002320247221 */ /* 0x002fe20000000000 */
[----:B------:R-:W-:Y:S01]  /*06d0*/  LEA R32, R21, UR4, 0x2 ;  /* 0x0000000415207c11 */ /* 0x000fe2000f8e10ff */
[----:B--2---:R-:W-:-:S03]  /*06e0*/  FADD R37, R22, R37 ;  /* 0x0000002516257221 */ /* 0x004fc60000000000 */
[----:B------:R-:W1:Y:S04]  /*06f0*/  SHFL.BFLY PT, R35, R36, 0x2, 0x1f ;  /* 0x0c401f0024237f89 */ /* 0x000e6800000e0000 */
[----:B------:R-:W2:Y:S04]  /*0700*/  SHFL.BFLY PT, R20, R37, 0x2, 0x1f ;  /* 0x0c401f0025147f89 */ /* 0x000ea800000e0000 */
[----:B------:R-:W-:Y:S01]  /*0710*/  STS [R32], R30 ;  /* 0x0000001e20007388 */ /* 0x000fe20000000800 */
[----:B---3--:R-:W-:-:S03]  /*0720*/  LOP3.LUT P0, RZ, R25, 0xe0, RZ, 0xc0, !PT ;  /* 0x000000e019ff7812 */ /* 0x008fc6000780c0ff */
[----:B------:R3:W-:Y:S01]  /*0730*/  STS [R32+0x40], R34 ;  /* 0x0000402220007388 */ /* 0x0007e20000000800 */
[----:B------:R-:W-:Y:S01]  /*0740*/  LOP3.LUT R25, R18, 0x1f, R25, 0xf8, !PT ;  /* 0x0000001f12197812 */ /* 0x000fe200078ef819 */
[----:B------:R-:W-:Y:S03]  /*0750*/  BAR.SYNC.DEFER_BLOCKING 0x0 ;  /* 0x0000000000007b1d */ /* 0x000fe60000010000 */
[----:B------:R-:W-:Y:S02]  /*0760*/  ISETP.LT.AND P0, PT, R25, 0x100, !P0 ;  /* 0x000001001900780c */ /* 0x000fe40004701270 */
[----:B---3--:R-:W-:Y:S01]  /*0770*/  SHF.R.S32.HI R34, RZ, 0x6, R3 ;  /* 0x00000006ff227819 */ /* 0x008fe20000011403 */
[----:B-1----:R-:W-:Y:S01]  /*0780*/  FADD R22, R36, R35 ;  /* 0x0000002324167221 */ /* 0x002fe20000000000 */
[----:B------:R-:W-:Y:S02]  /*0790*/  LEA R36, R19, UR4, 0x2 ;  /* 0x0000000413247c11 */ /* 0x000fe4000f8e10ff */
[----:B------:R-:W-:Y:S01]  /*07a0*/  SHF.R.S32.HI R3, RZ, 0x6, R0 ;  /* 0x00000006ff037819 */ /* 0x000fe20000011400 */
[----:B--2---:R-:W-:-:S02]  /*07b0*/  FADD R35, R37, R20 ;  /* 0x0000001425237221 */ /* 0x004fc40000000000 */
[----:B------:R-:W1:Y:S04]  /*07c0*/  SHFL.BFLY PT, R37, R22, 0x1, 0x1f ;  /* 0x0c201f0016257f89 */ /* 0x000e6800000e0000 */
[----:B------:R-:W2:Y:S01]  /*07d0*/  SHFL.BFLY PT, R20, R35, 0x1, 0x1f ;  /* 0x0c201f0023147f89 */ /* 0x000ea200000e0000 */
[----:B-1----:R-:W-:Y:S01]  /*07e0*/  FADD R37, R22, R37 ;  /* 0x0000002516257221 */ /* 0x002fe20000000000 */
[----:B------:R-:W-:Y:S01]  /*07f0*/  HFMA2.MMA R22, -RZ, RZ, 1.125, 0 ;  /* 0x3c800000ff167435 */ /* 0x000fe200000001ff */
[----:B--2---:R-:W-:Y:S01]  /*0800*/  FADD R19, R35, R20 ;  /* 0x0000001423137221 */ /* 0x004fe20000000000 */
[-C--:B------:R-:W-:Y:S01]  /*0810*/  LEA R35, R2, R17.reuse, 0x6 ;  /* 0x0000001102237211 */ /* 0x080fe200078e30ff */
[----:B------:R-:W-:Y:S01]  /*0820*/  LDS R20, [R36] ;  /* 0x0000000024147984 */ /* 0x000fe20000000800 */
[----:B------:R-:W-:-:S02]  /*0830*/  LEA R2, R16, R17, 0x6 ;  /* 0x0000001110027211 */ /* 0x000fc400078e30ff */
[----:B------:R-:W1:Y:S08]  /*0840*/  LDC.64 R16, c[0x0][0x230] ;  /* 0x00008c00ff107b82 */ /* 0x000e700000000a00 */
[----:B------:R-:W-:Y:S01]  /*0850*/  BAR.SYNC.DEFER_BLOCKING 0x0 ;  /* 0x0000000000007b1d */ /* 0x000fe20000010000 */
[-C--:B------:R-:W-:Y:S01]  /*0860*/  FFMA R30, R37, R22.reuse, 9.9999997473787516356e-06 ;  /* 0x3727c5ac251e7423 */ /* 0x080fe20000000016 */
[----:B------:R-:W-:Y:S01]  /*0870*/  FFMA R18, R19, R22, 9.9999997473787516356e-06 ;  /* 0x3727c5ac13127423 */ /* 0x000fe20000000016 */
[----:B------:R-:W-:-:S02]  /*0880*/  IMAD R3, R3, 0x9000, R2 ;  /* 0x0000900003037824 */ /* 0x000fc400078e0202 */
[----:B------:R-:W-:Y:S02]  /*0890*/  IMAD R35, R34, 0x9000, R35 ;  /* 0x0000900022237824 */ /* 0x000fe400078e0223 */
[----:B------:R-:W2:Y:S02]  /*08a0*/  MUFU.RSQ R30, R30 ;  /* 0x0000001e001e7308 */ /* 0x000ea40000001400 */
[-C--:B--2---:R-:W-:Y:S01]  /*08b0*/  FMUL R33, R33, R30.reuse ;  /* 0x0000001e21217220 */ /* 0x084fe20000400000 */
[-C--:B------:R-:W-:Y:S01]  /*08c0*/  FMUL R28, R28, R30.reuse ;  /* 0x0000001e1c1c7220 */ /* 0x080fe20000400000 */
[----:B------:R-:W-:Y:S01]  /*08d0*/  STS [R32], R37 ;  /* 0x0000002520007388 */ /* 0x000fe20000000800 */
[-C--:B------:R-:W-:Y:S01]  /*08e0*/  FMUL R29, R29, R30.reuse ;  /* 0x0000001e1d1d7220 */ /* 0x080fe20000400000 */
[----:B------:R-:W-:Y:S01]  /*08f0*/  FMUL R2, R31, R30 ;  /* 0x0000001e1f027220 */ /* 0x000fe20000400000 */
[----:B------:R-:W-:Y:S01]  /*0900*/  FSETP.GEU.AND P5, PT, R33, RZ, PT ;  /* 0x000000ff2100720b */ /* 0x000fe20003fae000 */
[----:B------:R2:W-:Y:S01]  /*0910*/  STS [R32+0x40], R19 ;  /* 0x0000401320007388 */ /* 0x0005e20000000800 */
[----:B------:R-:W3:Y:S08]  /*0920*/  LDC.64 R30, c[0x0][0x228] ;  /* 0x00008a00ff1e7b82 */ /* 0x000ef00000000a00 */
[----:B------:R-:W-:Y:S01]  /*0930*/  BAR.SYNC.DEFER_BLOCKING 0x0 ;  /* 0x0000000000007b1d */ /* 0x000fe20000010000 */
[----:B------:R-:W-:Y:S01]  /*0940*/  FSETP.GEU.AND P3, PT, R2, RZ, PT ;  /* 0x000000ff0200720b */ /* 0x000fe20003f6e000 */
[----:B-1----:R-:W-:Y:S01]  /*0950*/  IMAD.WIDE R34, R35, 0x4, R16 ;  /* 0x0000000423227825 */ /* 0x002fe200078e0210 */
[----:B------:R-:W-:-:S02]  /*0960*/  FSETP.GEU.AND P4, PT, R29, RZ, PT ;  /* 0x000000ff1d00720b */ /* 0x000fc40003f8e000 */
[----:B------:R-:W-:Y:S01]  /*0970*/  FSETP.GEU.AND P6, PT, R28, RZ, PT ;  /* 0x000000ff1c00720b */ /* 0x000fe20003fce000 */
[----:B--2---:R1:W2:Y:S01]  /*0980*/  MUFU.RSQ R32, R18 ;  /* 0x0000001200207308 */ /* 0x0042a20000001400 */
[----:B------:R-:W-:Y:S01]  /*0990*/  IMAD.WIDE R16, R3, 0x4, R16 ;  /* 0x0000000403107825 */ /* 0x000fe200078e0210 */
[----:B-1----:R-:W1:Y:S03]  /*09a0*/  LDC.64 R18, c[0x0][0x218] ;  /* 0x00008600ff127b82 */ /* 0x002e660000000a00 */
[-C--:B--2---:R-:W-:Y:S01]  /*09b0*/  FMUL R26, R26, R32.reuse ;  /* 0x000000201a1a7220 */ /* 0x084fe20000400000 */
[-C--:B------:R-:W-:Y:S01]  /*09c0*/  FMUL R23, R23, R32.reuse ;  /* 0x0000002017177220 */ /* 0x080fe20000400000 */
[-C--:B------:R-:W-:Y:S01]  /*09d0*/  FMUL R24, R24, R32.reuse ;  /* 0x0000002018187220 */ /* 0x080fe20000400000 */
[----:B------:R-:W2:Y:S01]  /*09e0*/  LDS R21, [R36] ;  /* 0x0000000024157984 */ /* 0x000ea20000000800 */
[----:B------:R-:W-:Y:S01]  /*09f0*/  FMUL R0, R27, R32 ;  /* 0x000000201b007220 */ /* 0x000fe20000400000 */
[----:B---3--:R-:W-:-:S02]  /*0a00*/  IMAD.WIDE R30, R25, 0x4, R30 ;  /* 0x00000004191e7825 */ /* 0x008fc400078e021e */
[----:B------:R3:W-:Y:S04]  /*0a10*/  @!P2 STG.E.128 desc[UR6][R12.64], R4 ;  /* 0x000000040c00a986 */ /* 0x0007e8000c101d06 */
[----:B------:R4:W-:Y:S01]  /*0a20*/  @!P1 STG.E.128 desc[UR6][R14.64], R8 ;  /* 0x000000080e009986 */ /* 0x0009e2000c101d06 */
[----:B-1----:R-:W-:Y:S01]  /*0a30*/  IMAD.WIDE R18, R25, 0x4, R18 ;  /* 0x0000000419127825 */ /* 0x002fe200078e0212 */
[----:B---3--:R-:W-:Y:S02]  /*0a40*/  SEL R7, R2, RZ, P3 ;  /* 0x000000ff02077207 */ /* 0x008fe40001800000 */
[----:B------:R-:W-:Y:S02]  /*0a50*/  SEL R6, R29, RZ, P4 ;  /* 0x000000ff1d067207 */ /* 0x000fe40002000000 */
[----:B------:R-:W-:-:S02]  /*0a60*/  SEL R5, R28, RZ, P6 ;  /* 0x000000ff1c057207 */ /* 0x000fc40003000000 */
[----:B------:R-:W-:Y:S01]  /*0a70*/  SEL R4, R33, RZ, P5 ;  /* 0x000000ff21047207 */ /* 0x000fe20002800000 */
[----:B------:R-:W-:Y:S01]  /*0a80*/  BAR.SYNC.DEFER_BLOCKING 0x0 ;  /* 0x0000000000007b1d */ /* 0x000fe20000010000 */
[----:B------:R-:W-:Y:S02]  /*0a90*/  FSETP.GEU.AND P3, PT, R0, RZ, PT ;  /* 0x000000ff0000720b */ /* 0x000fe40003f6e000 */
[----:B------:R-:W-:Y:S02]  /*0aa0*/  FSETP.GEU.AND P4, PT, R24, RZ, PT ;  /* 0x000000ff1800720b */ /* 0x000fe40003f8e000 */
[----:B------:R-:W-:Y:S02]  /*0ab0*/  FSETP.GEU.AND P6, PT, R23, RZ, PT ;  /* 0x000000ff1700720b */ /* 0x000fe40003fce000 */
[----:B------:R-:W-:Y:S02]  /*0ac0*/  FSETP.GEU.AND P5, PT, R26, RZ, PT ;  /* 0x000000ff1a00720b */ /* 0x000fe40003fae000 */
[----:B----4-:R-:W-:Y:S01]  /*0ad0*/  SEL R11, R0, RZ, P3 ;  /* 0x000000ff000b7207 */ /* 0x010fe20001800000 */
[----:B--2---:R-:W-:Y:S01]  /*0ae0*/  FFMA R21, R21, R22, 9.9999997473787516356e-06 ;  /* 0x3727c5ac15157423 */ /* 0x004fe20000000016 */
[----:B------:R-:W-:-:S02]  /*0af0*/  SEL R10, R24, RZ, P4 ;  /* 0x000000ff180a7207 */ /* 0x000fc40002000000 */
[----:B------:R-:W-:Y:S02]  /*0b00*/  SEL R9, R23, RZ, P6 ;  /* 0x000000ff17097207 */ /* 0x000fe40003000000 */
[----:B------:R-:W-:Y:S01]  /*0b10*/  SEL R8, R26, RZ, P5 ;  /* 0x000000ff1a087207 */ /* 0x000fe20002800000 */
[----:B------:R-:W1:Y:S02]  /*0b20*/  MUFU.RSQ R21, R21 ;  /* 0x0000001500157308 */ /* 0x000e640000001400 */
[----:B-1----:R1:W-:Y:S04]  /*0b30*/  @P0 STG.E desc[UR6][R18.64], R21 ;  /* 0x0000001512000986 */ /* 0x0023e8000c101906 */
[----:B------:R1:W-:Y:S04]  /*0b40*/  @!P2 STG.E.128 desc[UR6][R34.64], R4 ;  /* 0x000000042200a986 */ /* 0x0003e8000c101d06 */
[----:B------:R1:W-:Y:S01]  /*0b50*/  @!P1 STG.E.128 desc[UR6][R16.64], R8 ;  /* 0x0000000810009986 */ /* 0x0003e2000c101d06 */
[----:B------:R-:W-:Y:S05]  /*0b60*/  @!P0 EXIT ;  /* 0x000000000000894d */ /* 0x000fea0003800000 */
[----:B------:R-:W-:-:S05]  /*0b70*/  FMUL R3, R20, 0.015625 ;  /* 0x3c80000014037820 */ /* 0x000fca0000400000 */
[----:B------:R-:W-:Y:S01]  /*0b80*/  STG.E desc[UR6][R30.64], R3 ;  /* 0x000000031e007986 */ /* 0x000fe2000c101906 */
[----:B------:R-:W-:Y:S05]  /*0b90*/  EXIT ;  /* 0x000000000000794d */ /* 0x000fea0003800000 */
.L_x_0:
[----:B------:R-:W-:-:S00]  /*0ba0*/  BRA `(.L_x_0) ;  /* 0xfffffffc00fc7947 */ /* 0x000fc0000383ffff */
[----:B------:R-:W-:-:S00]  /*0bb0*/  NOP ;  /* 0x0000000000007918 */ /* 0x000fc00000000000 */
        /* <DEDUP_REMOVED lines=12> */
.L_x_1:


//--------------------- .nv.global.init           --------------------------
	.section	.nv.global.init,"aw",@progbits
.nv.global.init:
	.type		_$_str,@object
	.size		_$_str,(.L_0 - _$_str)
_$_str:
        /*0000*/ 	.byte	0x5f, 0x5f, 0x43, 0x55, 0x44, 0x41, 0x5f, 0x46, 0x54, 0x5a, 0x00
.L_0:


//--------------------- .nv.shared.triton_per_fused__native_batch_norm_legit_cat_convolution_53 --------------------------
	.section	.nv.shared.triton_per_fused__native_batch_norm_legit_cat_convolution_53,"aw",@nobits
	.sectionflags	@""
	.align	16
	.zero		1024


//--------------------- .nv.constant0.triton_per_fused__native_batch_norm_legit_cat_convolution_53 --------------------------
	.section	.nv.constant0.triton_per_fused__native_batch_norm_legit_cat_convolution_53,"a",@progbits
	.sectionflags	@""
	.align	4
.nv.constant0.triton_per_fused__native_batch_norm_legit_cat_convolution_53:
	.zero		576
